//
// Generated by NVIDIA NVVM Compiler
//
// Compiler Build ID: CL-36424714
// Cuda compilation tools, release 13.0, V13.0.88
// Based on NVVM 20.0.0
//

.version 9.0
.target sm_100
.address_size 64

	// .globl	_Z6kernelPii

.visible .entry _Z6kernelPii(
	.param .u64 .ptr .align 1 _Z6kernelPii_param_0,
	.param .u32 _Z6kernelPii_param_1
)
{
	.reg .b32 	%r<2>;
	.reg .b64 	%rd<3>;

	ld.param.u64 	%rd1, [_Z6kernelPii_param_0];
	cvta.to.global.u64 	%rd2, %rd1;
	mov.b32 	%r1, 10;
	st.global.u32 	[%rd2], %r1;
	ret;

}


// ===== COMPILED SASS (sm_100) =====

	.target	sm_100

	.elftype	@"ET_EXEC"


//--------------------- .note.nv.tkinfo           --------------------------
	.section	.note.nv.tkinfo,"",@"SHT_NOTE"
	.sectionflags	@"SHF_NOTE_NV_TKINFO"
	.tkinfo
        /*0018*/ 	.word	0x00000002
        /*0030*/ 	.string	""
        /*0030*/ 	.string	"ptxas"
        /*0030*/ 	.string	"Cuda compilation tools, release 13.0, V13.0.88"
        /*0030*/ 	.string	"Build cuda_13.0.r13.0/compiler.36424714_0"
        /*0030*/ 	.string	"-arch sm_100 -m 64 "



//--------------------- .note.nv.cuinfo           --------------------------
	.section	.note.nv.cuinfo,"",@"SHT_NOTE"
	.sectionflags	@"SHF_NOTE_NV_CUINFO"
        /*0018*/ 	.short	0x0002
        /*001a*/ 	.short	0x0064
        /*001c*/ 	.short	0x0082
	.zero		2


//--------------------- .nv.info                  --------------------------
	.section	.nv.info,"",@"SHT_CUDA_INFO"
	.align	4


	//----- nvinfo : EIATTR_REGCOUNT
	.align		4
        /*0000*/ 	.byte	0x04, 0x2f
        /*0002*/ 	.short	(.L_1 - .L_0)
	.align		4
.L_0:
        /*0004*/ 	.word	index@(_Z6kernelPii)
        /*0008*/ 	.word	0x00000008


	//----- nvinfo : EIATTR_FRAME_SIZE
	.align		4
.L_1:
        /*000c*/ 	.byte	0x04, 0x11
        /*000e*/ 	.short	(.L_3 - .L_2)
	.align		4
.L_2:
        /*0010*/ 	.word	index@(_Z6kernelPii)
        /*0014*/ 	.word	0x00000000


	//----- nvinfo : EIATTR_MIN_STACK_SIZE
	.align		4
.L_3:
        /*0018*/ 	.byte	0x04, 0x12
        /*001a*/ 	.short	(.L_5 - .L_4)
	.align		4
.L_4:
        /*001c*/ 	.word	index@(_Z6kernelPii)
        /*0020*/ 	.word	0x00000000
.L_5:


//--------------------- .nv.compat                --------------------------
	.section	.nv.compat,"",@"SHT_CUDA_COMPAT_INFO"
	.align	4
        /*0000*/ 	.byte	0x02, 0x09, 0x00, 0x00, 0x02, 0x02, 0x01, 0x00, 0x02, 0x05, 0x05, 0x00, 0x03, 0x07, 0x01, 0x01
        /*0010*/ 	.byte	0x02, 0x03, 0x00, 0x00, 0x02, 0x06, 0x01, 0x00, 0x04, 0x0b, 0x08, 0x00, 0x09, 0x00, 0x00, 0x00
        /*0020*/ 	.byte	0x00, 0x00, 0x00, 0x00


//--------------------- .nv.info._Z6kernelPii     --------------------------
	.section	.nv.info._Z6kernelPii,"",@"SHT_CUDA_INFO"
	.sectionflags	@""
	.align	4


	//----- nvinfo : EIATTR_CUDA_API_VERSION
	.align		4
        /*0000*/ 	.byte	0x04, 0x37
        /*0002*/ 	.short	(.L_7 - .L_6)
.L_6:
        /*0004*/ 	.word	0x00000082


	//----- nvinfo : EIATTR_KPARAM_INFO
	.align		4
.L_7:
        /*0008*/ 	.byte	0x04, 0x17
        /*000a*/ 	.short	(.L_9 - .L_8)
.L_8:
        /*000c*/ 	.word	0x00000000
        /*0010*/ 	.short	0x0001
        /*0012*/ 	.short	0x0008
        /*0014*/ 	.byte	0x00, 0xf0, 0x11, 0x00


	//----- nvinfo : EIATTR_KPARAM_INFO
	.align		4
.L_9:
        /*0018*/ 	.byte	0x04, 0x17
        /*001a*/ 	.short	(.L_11 - .L_10)
.L_10:
        /*001c*/ 	.word	0x00000000
        /*0020*/ 	.short	0x0000
        /*0022*/ 	.short	0x0000
        /*0024*/ 	.byte	0x00, 0xf5, 0x21, 0x00


	//----- nvinfo : EIATTR_SPARSE_MMA_MASK
	.align		4
.L_11:
        /*0028*/ 	.byte	0x03, 0x50
        /*002a*/ 	.short	0x0000


	//----- nvinfo : EIATTR_MAXREG_COUNT
	.align		4
        /*002c*/ 	.byte	0x03, 0x1b
        /*002e*/ 	.short	0x00ff


	//----- nvinfo : EIATTR_MERCURY_ISA_VERSION
	.align		4
        /*0030*/ 	.byte	0x03, 0x5f
        /*0032*/ 	.short	0x0101


	//----- nvinfo : EIATTR_VRC_CTA_INIT_COUNT
	.align		4
        /*0034*/ 	.byte	0x02, 0x4a
	.zero		1
	.zero		1


	//----- nvinfo : EIATTR_EXIT_INSTR_OFFSETS
	.align		4
        /*0038*/ 	.byte	0x04, 0x1c
        /*003a*/ 	.short	(.L_13 - .L_12)


	//   ....[0]....
.L_12:
        /*003c*/ 	.word	0x00000050


	//----- nvinfo : EIATTR_CBANK_PARAM_SIZE
	.align		4
.L_13:
        /*0040*/ 	.byte	0x03, 0x19
        /*0042*/ 	.short	0x000c


	//----- nvinfo : EIATTR_PARAM_CBANK
	.align		4
        /*0044*/ 	.byte	0x04, 0x0a
        /*0046*/ 	.short	(.L_15 - .L_14)
	.align		4
.L_14:
        /*0048*/ 	.word	index@(.nv.constant0._Z6kernelPii)
        /*004c*/ 	.short	0x0380
        /*004e*/ 	.short	0x000c


	//----- nvinfo : EIATTR_SW_WAR
	.align		4
.L_15:
        /*0050*/ 	.byte	0x04, 0x36
        /*0052*/ 	.short	(.L_17 - .L_16)
.L_16:
        /*0054*/ 	.word	0x00000008
.L_17:


//--------------------- .nv.callgraph             --------------------------
	.section	.nv.callgraph,"",@"SHT_CUDA_CALLGRAPH"
	.align	4
	.sectionentsize	8
	.align		4
        /*0000*/ 	.word	0x00000000
	.align		4
        /*0004*/ 	.word	0xffffffff
	.align		4
        /*0008*/ 	.word	0x00000000
	.align		4
        /*000c*/ 	.word	0xfffffffe
	.align		4
        /*0010*/ 	.word	0x00000000
	.align		4
        /*0014*/ 	.word	0xfffffffd
	.align		4
        /*0018*/ 	.word	0x00000000
	.align		4
        /*001c*/ 	.word	0xfffffffc


//--------------------- .text._Z6kernelPii        --------------------------
	.section	.text._Z6kernelPii,"ax",@progbits
	.align	128
        .global         _Z6kernelPii
        .type           _Z6kernelPii,@function
        .size           _Z6kernelPii,(.L_x_1 - _Z6kernelPii)
        .other          _Z6kernelPii,@"STO_CUDA_ENTRY STV_DEFAULT"
_Z6kernelPii:
.text._Z6kernelPii:
[----:B------:R-:W-:Y:S08]  /*0000*/  LDC R1, c[0x0][0x37c] ;  /* 0x0000df00ff017b82 */ /* 0x000ff00000000800 */
[----:B------:R-:W0:Y:S01]  /*0010*/  LDC.64 R2, c[0x0][0x380] ;  /* 0x0000e000ff027b82 */ /* 0x000e220000000a00 */
[----:B------:R-:W0:Y:S01]  /*0020*/  LDCU.64 UR4, c[0x0][0x358] ;  /* 0x00006b00ff0477ac */ /* 0x000e220008000a00 */
[----:B------:R-:W-:-:S05]  /*0030*/  HFMA2 R5, -RZ, RZ, 0, 5.9604644775390625e-07 ;  /* 0x0000000aff057431 */ /* 0x000fca00000001ff */
[----:B0-----:R-:W-:Y:S01]  /*0040*/  STG.E desc[UR4][R2.64], R5 ;  /* 0x0000000502007986 */ /* 0x001fe2000c101904 */
[----:B------:R-:W-:Y:S05]  /*0050*/  EXIT ;  /* 0x000000000000794d */ /* 0x000fea0003800000 */
.L_x_0:
[----:B------:R-:W-:-:S00]  /*0060*/  BRA `(.L_x_0) ;  /* 0xfffffffc00fc7947 */ /* 0x000fc0000383ffff */
[----:B------:R-:W-:-:S00]  /*0070*/  NOP ;  /* 0x0000000000007918 */ /* 0x000fc00000000000 */
        /* <DEDUP_REMOVED lines=8> */
.L_x_1:


//--------------------- .nv.shared.reserved.0     --------------------------
	.section	.nv.shared.reserved.0,"aw",@nobits
	.weak		__nv_reservedSMEM_offset_0_alias
	.size		__nv_reservedSMEM_offset_0_alias, 0, 64
	.other		__nv_reservedSMEM_offset_0_alias,@"STO_CUDA_RESERVED_SHARED STV_DEFAULT"
__nv_reservedSMEM_offset_0_alias:
	.zero		0
	.zero		64


//--------------------- .nv.constant0._Z6kernelPii --------------------------
	.section	.nv.constant0._Z6kernelPii,"a",@progbits
	.sectionflags	@""
	.align	4
.nv.constant0._Z6kernelPii:
	.zero		908


//--------------------- SYMBOLS --------------------------

	.type		.nv.reservedSmem.offset0,@object
	.size		.nv.reservedSmem.offset0,0x4
